	.headerflags	@"EF_CUDA_TEXMODE_UNIFIED EF_CUDA_64BIT_ADDRESS EF_CUDA_ACCELERATORS EF_CUDA_SM90 EF_CUDA_VIRTUAL_SM(EF_CUDA_SM90)"
	.elftype	@"ET_EXEC"


//--------------------- .nv.info                  --------------------------
	.section	.nv.info,"",@"SHT_CUDA_INFO"
	.align	4


	//----- nvinfo : EIATTR_REGCOUNT
	.align		4
        /*0000*/ 	.byte	0x04, 0x2f
        /*0002*/ 	.short	(.L_1 - .L_0)
	.align		4
.L_0:
        /*0004*/ 	.word	index@(triton_poi_fused_add_relu_threshold_backward_1)
        /*0008*/ 	.word	0x0000000e


	//----- nvinfo : EIATTR_MIN_STACK_SIZE
	.align		4
.L_1:
        /*000c*/ 	.byte	0x04, 0x12
        /*000e*/ 	.short	(.L_3 - .L_2)
	.align		4
.L_2:
        /*0010*/ 	.word	index@(triton_poi_fused_add_relu_threshold_backward_1)
        /*0014*/ 	.word	0x00000000


	//----- nvinfo : EIATTR_FRAME_SIZE
	.align		4
.L_3:
        /*0018*/ 	.byte	0x04, 0x11
        /*001a*/ 	.short	(.L_5 - .L_4)
	.align		4
.L_4:
        /*001c*/ 	.word	index@(triton_poi_fused_add_relu_threshold_backward_1)
        /*0020*/ 	.word	0x00000000


	//----- nvinfo : EIATTR_MIN_STACK_SIZE
	.align		4
.L_5:
        /*0024*/ 	.byte	0x04, 0x12
        /*0026*/ 	.short	(.L_7 - .L_6)
	.align		4
.L_6:
        /*0028*/ 	.word	index@(triton_poi_fused_add_relu_threshold_backward_1)
        /*002c*/ 	.word	0x00000000
.L_7:


//--------------------- .nv.info.triton_poi_fused_add_relu_threshold_backward_1 --------------------------
	.section	.nv.info.triton_poi_fused_add_relu_threshold_backward_1,"",@"SHT_CUDA_INFO"
	.sectionflags	@""
	.align	4


	//----- nvinfo : EIATTR_CUDA_API_VERSION
	.align		4
        /*0000*/ 	.byte	0x04, 0x37
        /*0002*/ 	.short	(.L_9 - .L_8)
.L_8:
        /*0004*/ 	.word	0x0000007c


	//----- nvinfo : EIATTR_KPARAM_INFO
	.align		4
.L_9:
        /*0008*/ 	.byte	0x04, 0x17
        /*000a*/ 	.short	(.L_11 - .L_10)
.L_10:
        /*000c*/ 	.word	0x00000000
        /*0010*/ 	.short	0x0003
        /*0012*/ 	.short	0x0018
        /*0014*/ 	.byte	0x00, 0xf0, 0x11, 0x00


	//----- nvinfo : EIATTR_KPARAM_INFO
	.align		4
.L_11:
        /*0018*/ 	.byte	0x04, 0x17
        /*001a*/ 	.short	(.L_13 - .L_12)
.L_12:
        /*001c*/ 	.word	0x00000000
        /*0020*/ 	.short	0x0002
        /*0022*/ 	.short	0x0010
        /*0024*/ 	.byte	0x00, 0xf4, 0x21, 0x00


	//----- nvinfo : EIATTR_KPARAM_INFO
	.align		4
.L_13:
        /*0028*/ 	.byte	0x04, 0x17
        /*002a*/ 	.short	(.L_15 - .L_14)
.L_14:
        /*002c*/ 	.word	0x00000000
        /*0030*/ 	.short	0x0001
        /*0032*/ 	.short	0x0008
        /*0034*/ 	.byte	0x00, 0xf4, 0x21, 0x00


	//----- nvinfo : EIATTR_KPARAM_INFO
	.align		4
.L_15:
        /*0038*/ 	.byte	0x04, 0x17
        /*003a*/ 	.short	(.L_17 - .L_16)
.L_16:
        /*003c*/ 	.word	0x00000000
        /*0040*/ 	.short	0x0000
        /*0042*/ 	.short	0x0000
        /*0044*/ 	.byte	0x00, 0xf4, 0x21, 0x00


	//----- nvinfo : EIATTR_SPARSE_MMA_MASK
	.align		4
.L_17:
        /*0048*/ 	.byte	0x03, 0x50
        /*004a*/ 	.short	0x0000


	//----- nvinfo : EIATTR_MAXREG_COUNT
	.align		4
        /*004c*/ 	.byte	0x03, 0x1b
        /*004e*/ 	.short	0x00ff


	//----- nvinfo : EIATTR_EXIT_INSTR_OFFSETS
	.align		4
        /*0050*/ 	.byte	0x04, 0x1c
        /*0052*/ 	.short	(.L_19 - .L_18)


	//   ....[0]....
.L_18:
        /*0054*/ 	.word	0x000001d0


	//   ....[1]....
        /*0058*/ 	.word	0x000001f0


	//----- nvinfo : EIATTR_REQNTID
	.align		4
.L_19:
        /*005c*/ 	.byte	0x04, 0x10
        /*005e*/ 	.short	(.L_21 - .L_20)
.L_20:
        /*0060*/ 	.word	0x00000080
        /*0064*/ 	.word	0x00000001
        /*0068*/ 	.word	0x00000001


	//----- nvinfo : EIATTR_CBANK_PARAM_SIZE
	.align		4
.L_21:
        /*006c*/ 	.byte	0x03, 0x19
        /*006e*/ 	.short	0x001c


	//----- nvinfo : EIATTR_PARAM_CBANK
	.align		4
        /*0070*/ 	.byte	0x04, 0x0a
        /*0072*/ 	.short	(.L_23 - .L_22)
	.align		4
.L_22:
        /*0074*/ 	.word	index@(.nv.constant0.triton_poi_fused_add_relu_threshold_backward_1)
        /*0078*/ 	.short	0x0210
        /*007a*/ 	.short	0x001c


	//----- nvinfo : EIATTR_SW_WAR
	.align		4
.L_23:
        /*007c*/ 	.byte	0x04, 0x36
        /*007e*/ 	.short	(.L_25 - .L_24)
.L_24:
        /*0080*/ 	.word	0x00000008
.L_25:


//--------------------- .nv.callgraph             --------------------------
	.section	.nv.callgraph,"",@"SHT_CUDA_CALLGRAPH"
	.align	4
	.sectionentsize	8
	.align		4
        /*0000*/ 	.word	0x00000000
	.align		4
        /*0004*/ 	.word	0xffffffff
	.align		4
        /*0008*/ 	.word	0x00000000
	.align		4
        /*000c*/ 	.word	0xfffffffe
	.align		4
        /*0010*/ 	.word	0x00000000
	.align		4
        /*0014*/ 	.word	0xfffffffd
	.align		4
        /*0018*/ 	.word	0x00000000
	.align		4
        /*001c*/ 	.word	0xfffffffc


//--------------------- .text.triton_poi_fused_add_relu_threshold_backward_1 --------------------------
	.section	.text.triton_poi_fused_add_relu_threshold_backward_1,"ax",@progbits
	.align	128
        .global         triton_poi_fused_add_relu_threshold_backward_1
        .type           triton_poi_fused_add_relu_threshold_backward_1,@function
        .size           triton_poi_fused_add_relu_threshold_backward_1,(.L_x_1 - triton_poi_fused_add_relu_threshold_backward_1)
        .other          triton_poi_fused_add_relu_threshold_backward_1,@"STO_CUDA_ENTRY STV_DEFAULT"
triton_poi_fused_add_relu_threshold_backward_1:
.text.triton_poi_fused_add_relu_threshold_backward_1:
[----:B------:R-:W0:Y:S02]  /*0000*/  LDC R1, c[0x0][0x28] ;  /* 0x00000a00ff017b82 */ /* 0x000e240000000800 */
[----:B------:R-:W1:Y:S01]  /*0010*/  S2R R0, SR_TID.X ;  /* 0x0000000000007919 */ /* 0x000e620000002100 */
[----:B------:R-:W2:Y:S01]  /*0020*/  LDC.64 R4, c[0x0][0x218] ;  /* 0x00008600ff047b82 */ /* 0x000ea20000000a00 */
[----:B------:R-:W-:Y:S01]  /*0030*/  ULDC.64 UR4, c[0x0][0x208] ;  /* 0x0000820000047ab9 */ /* 0x000fe20000000a00 */
[----:B------:R-:W-:Y:S01]  /*0040*/  ULDC.64 UR6, c[0x0][0x220] ;  /* 0x0000880000067ab9 */ /* 0x000fe20000000a00 */
[----:B------:R-:W3:Y:S05]  /*0050*/  S2R R7, SR_CTAID.X ;  /* 0x0000000000077919 */ /* 0x000eea0000002500 */
[----:B------:R-:W4:Y:S01]  /*0060*/  LDC.64 R2, c[0x0][0x210] ;  /* 0x00008400ff027b82 */ /* 0x000f220000000a00 */
[----:B-1----:R-:W-:-:S02]  /*0070*/  LOP3.LUT R0, R0, 0x7f, RZ, 0xc0, !PT ;  /* 0x0000007f00007812 */ /* 0x002fc400078ec0ff */
[----:B---3--:R-:W-:-:S03]  /*0080*/  SHF.R.S32.HI R6, RZ, 0x18, R7 ;  /* 0x00000018ff067819 */ /* 0x008fc60000011407 */
[----:B------:R-:W-:Y:S01]  /*0090*/  IMAD R7, R7, 0x80, R0 ;  /* 0x0000008007077824 */ /* 0x000fe200078e0200 */
[----:B------:R-:W-:-:S03]  /*00a0*/  SGXT R0, R6, 0x1 ;  /* 0x000000010600781a */ /* 0x000fc60000000200 */
[C---:B----4-:R-:W-:Y:S01]  /*00b0*/  IMAD.WIDE R2, R7.reuse, 0x4, R2 ;  /* 0x0000000407027825 */ /* 0x050fe200078e0202 */
[----:B------:R-:W-:Y:S02]  /*00c0*/  ISETP.GE.AND P0, PT, R7, 0x800, PT ;  /* 0x000008000700780c */ /* 0x000fe40003f06270 */
[----:B------:R-:W-:-:S04]  /*00d0*/  LEA.HI R0, R0, R7, RZ, 0x9 ;  /* 0x0000000700007211 */ /* 0x000fc800078f48ff */
[----:B------:R-:W-:-:S05]  /*00e0*/  LOP3.LUT R0, R0, 0xfffffe00, RZ, 0xc0, !PT ;  /* 0xfffffe0000007812 */ /* 0x000fca00078ec0ff */
[----:B------:R-:W-:Y:S02]  /*00f0*/  IMAD.IADD R9, R7, 0x1, -R0 ;  /* 0x0000000107097824 */ /* 0x000fe400078e0a00 */
[----:B------:R-:W-:Y:S02]  /*0100*/  IMAD.MOV.U32 R0, RZ, RZ, RZ ;  /* 0x000000ffff007224 */ /* 0x000fe400078e00ff */
[----:B--2---:R-:W-:-:S04]  /*0110*/  IMAD.WIDE R4, R9, 0x4, R4 ;  /* 0x0000000409047825 */ /* 0x004fc800078e0204 */
[----:B------:R-:W-:Y:S01]  /*0120*/  IMAD.MOV.U32 R9, RZ, RZ, RZ ;  /* 0x000000ffff097224 */ /* 0x000fe200078e00ff */
[----:B------:R-:W2:Y:S05]  /*0130*/  @!P0 LDG.E R0, desc[UR4][R2.64] ;  /* 0x0000000402008981 */ /* 0x000eaa000c1e1900 */
[----:B------:R-:W2:Y:S02]  /*0140*/  @!P0 LDG.E.EL R9, desc[UR4][R4.64] ;  /* 0x0000000404098981 */ /* 0x000ea4000c2e1900 */
[----:B--2---:R-:W-:Y:S01]  /*0150*/  FADD R6, R9, R0 ;  /* 0x0000000009067221 */ /* 0x004fe20000000000 */
[----:B------:R-:W-:-:S04]  /*0160*/  FSETP.GEU.AND P1, PT, R0, -R9, PT ;  /* 0x800000090000720b */ /* 0x000fc80003f2e000 */
[----:B------:R-:W-:Y:S02]  /*0170*/  FSEL R9, R6, RZ, P1 ;  /* 0x000000ff06097208 */ /* 0x000fe40000800000 */
[----:B------:R-:W-:Y:S02]  /*0180*/  IADD3 R6, P1, R7, UR6, RZ ;  /* 0x0000000607067c10 */ /* 0x000fe4000ff3e0ff */
[----:B------:R-:W-:Y:S01]  /*0190*/  FSETP.GTU.AND P2, PT, R9, RZ, PT ;  /* 0x000000ff0900720b */ /* 0x000fe20003f4c000 */
[----:B------:R1:W-:Y:S01]  /*01a0*/  @!P0 STG.E desc[UR4][R2.64], R9 ;  /* 0x0000000902008986 */ /* 0x0003e2000c101904 */
[----:B------:R-:W-:Y:S02]  /*01b0*/  LEA.HI.X.SX32 R7, R7, UR7, 0x1, P1 ;  /* 0x0000000707077c11 */ /* 0x000fe400088f0eff */
[----:B------:R-:W-:Y:S01]  /*01c0*/  SEL R11, RZ, 0x1, P2 ;  /* 0x00000001ff0b7807 */ /* 0x000fe20001000000 */
[----:B------:R-:W-:Y:S08]  /*01d0*/  @P0 EXIT ;  /* 0x000000000000094d */ /* 0x000ff00003800000 */
[----:B------:R-:W-:Y:S01]  /*01e0*/  STG.E.U8 desc[UR4][R6.64], R11 ;  /* 0x0000000b06007986 */ /* 0x000fe2000c101104 */
[----:B------:R-:W-:Y:S05]  /*01f0*/  EXIT ;  /* 0x000000000000794d */ /* 0x000fea0003800000 */
.L_x_0:
[----:B------:R-:W-:-:S00]  /*0200*/  BRA `(.L_x_0) ;  /* 0xfffffffc00fc7947 */ /* 0x000fc0000383ffff */
[----:B------:R-:W-:-:S00]  /*0210*/  NOP ;  /* 0x0000000000007918 */ /* 0x000fc00000000000 */
        /* <DEDUP_REMOVED lines=14> */
.L_x_1:


//--------------------- .nv.constant0.triton_poi_fused_add_relu_threshold_backward_1 --------------------------
	.section	.nv.constant0.triton_poi_fused_add_relu_threshold_backward_1,"a",@progbits
	.sectionflags	@""
	.align	4
.nv.constant0.triton_poi_fused_add_relu_threshold_backward_1:
	.zero		556
